	.headerflags	@"EF_CUDA_TEXMODE_UNIFIED EF_CUDA_64BIT_ADDRESS EF_CUDA_ACCELERATORS EF_CUDA_SM90 EF_CUDA_VIRTUAL_SM(EF_CUDA_SM90)"
	.elftype	@"ET_EXEC"


//--------------------- .nv.info                  --------------------------
	.section	.nv.info,"",@"SHT_CUDA_INFO"
	.align	4


	//----- nvinfo : EIATTR_REGCOUNT
	.align		4
        /*0000*/ 	.byte	0x04, 0x2f
        /*0002*/ 	.short	(.L_3 - .L_2)
	.align		4
.L_2:
        /*0004*/ 	.word	index@(triton_poi_fused__native_batch_norm_legit_no_training_add_relu_13)
        /*0008*/ 	.word	0x00000030


	//----- nvinfo : EIATTR_MIN_STACK_SIZE
	.align		4
.L_3:
        /*000c*/ 	.byte	0x04, 0x12
        /*000e*/ 	.short	(.L_5 - .L_4)
	.align		4
.L_4:
        /*0010*/ 	.word	index@(triton_poi_fused__native_batch_norm_legit_no_training_add_relu_13)
        /*0014*/ 	.word	0x00000000


	//----- nvinfo : EIATTR_FRAME_SIZE
	.align		4
.L_5:
        /*0018*/ 	.byte	0x04, 0x11
        /*001a*/ 	.short	(.L_7 - .L_6)
	.align		4
.L_6:
        /*001c*/ 	.word	index@(triton_poi_fused__native_batch_norm_legit_no_training_add_relu_13)
        /*0020*/ 	.word	0x00000000


	//----- nvinfo : EIATTR_MIN_STACK_SIZE
	.align		4
.L_7:
        /*0024*/ 	.byte	0x04, 0x12
        /*0026*/ 	.short	(.L_9 - .L_8)
	.align		4
.L_8:
        /*0028*/ 	.word	index@(triton_poi_fused__native_batch_norm_legit_no_training_add_relu_13)
        /*002c*/ 	.word	0x00000000
.L_9:


//--------------------- .nv.info.triton_poi_fused__native_batch_norm_legit_no_training_add_relu_13 --------------------------
	.section	.nv.info.triton_poi_fused__native_batch_norm_legit_no_training_add_relu_13,"",@"SHT_CUDA_INFO"
	.sectionflags	@""
	.align	4


	//----- nvinfo : EIATTR_CUDA_API_VERSION
	.align		4
        /*0000*/ 	.byte	0x04, 0x37
        /*0002*/ 	.short	(.L_11 - .L_10)
.L_10:
        /*0004*/ 	.word	0x0000007c


	//----- nvinfo : EIATTR_KPARAM_INFO
	.align		4
.L_11:
        /*0008*/ 	.byte	0x04, 0x17
        /*000a*/ 	.short	(.L_13 - .L_12)
.L_12:
        /*000c*/ 	.word	0x00000000
        /*0010*/ 	.short	0x0008
        /*0012*/ 	.short	0x003c
        /*0014*/ 	.byte	0x00, 0xf0, 0x11, 0x00


	//----- nvinfo : EIATTR_KPARAM_INFO
	.align		4
.L_13:
        /*0018*/ 	.byte	0x04, 0x17
        /*001a*/ 	.short	(.L_15 - .L_14)
.L_14:
        /*001c*/ 	.word	0x00000000
        /*0020*/ 	.short	0x0007
        /*0022*/ 	.short	0x0038
        /*0024*/ 	.byte	0x00, 0xf0, 0x11, 0x00


	//----- nvinfo : EIATTR_KPARAM_INFO
	.align		4
.L_15:
        /*0028*/ 	.byte	0x04, 0x17
        /*002a*/ 	.short	(.L_17 - .L_16)
.L_16:
        /*002c*/ 	.word	0x00000000
        /*0030*/ 	.short	0x0006
        /*0032*/ 	.short	0x0030
        /*0034*/ 	.byte	0x00, 0xf4, 0x21, 0x00


	//----- nvinfo : EIATTR_KPARAM_INFO
	.align		4
.L_17:
        /*0038*/ 	.byte	0x04, 0x17
        /*003a*/ 	.short	(.L_19 - .L_18)
.L_18:
        /*003c*/ 	.word	0x00000000
        /*0040*/ 	.short	0x0005
        /*0042*/ 	.short	0x0028
        /*0044*/ 	.byte	0x00, 0xf4, 0x21, 0x00


	//----- nvinfo : EIATTR_KPARAM_INFO
	.align		4
.L_19:
        /*0048*/ 	.byte	0x04, 0x17
        /*004a*/ 	.short	(.L_21 - .L_20)
.L_20:
        /*004c*/ 	.word	0x00000000
        /*0050*/ 	.short	0x0004
        /*0052*/ 	.short	0x0020
        /*0054*/ 	.byte	0x00, 0xf4, 0x21, 0x00


	//----- nvinfo : EIATTR_KPARAM_INFO
	.align		4
.L_21:
        /*0058*/ 	.byte	0x04, 0x17
        /*005a*/ 	.short	(.L_23 - .L_22)
.L_22:
        /*005c*/ 	.word	0x00000000
        /*0060*/ 	.short	0x0003
        /*0062*/ 	.short	0x0018
        /*0064*/ 	.byte	0x00, 0xf4, 0x21, 0x00


	//----- nvinfo : EIATTR_KPARAM_INFO
	.align		4
.L_23:
        /*0068*/ 	.byte	0x04, 0x17
        /*006a*/ 	.short	(.L_25 - .L_24)
.L_24:
        /*006c*/ 	.word	0x00000000
        /*0070*/ 	.short	0x0002
        /*0072*/ 	.short	0x0010
        /*0074*/ 	.byte	0x00, 0xf4, 0x21, 0x00


	//----- nvinfo : EIATTR_KPARAM_INFO
	.align		4
.L_25:
        /*0078*/ 	.byte	0x04, 0x17
        /*007a*/ 	.short	(.L_27 - .L_26)
.L_26:
        /*007c*/ 	.word	0x00000000
        /*0080*/ 	.short	0x0001
        /*0082*/ 	.short	0x0008
        /*0084*/ 	.byte	0x00, 0xf4, 0x21, 0x00


	//----- nvinfo : EIATTR_KPARAM_INFO
	.align		4
.L_27:
        /*0088*/ 	.byte	0x04, 0x17
        /*008a*/ 	.short	(.L_29 - .L_28)
.L_28:
        /*008c*/ 	.word	0x00000000
        /*0090*/ 	.short	0x0000
        /*0092*/ 	.short	0x0000
        /*0094*/ 	.byte	0x00, 0xf4, 0x21, 0x00


	//----- nvinfo : EIATTR_SPARSE_MMA_MASK
	.align		4
.L_29:
        /*0098*/ 	.byte	0x03, 0x50
        /*009a*/ 	.short	0x0000


	//----- nvinfo : EIATTR_MAXREG_COUNT
	.align		4
        /*009c*/ 	.byte	0x03, 0x1b
        /*009e*/ 	.short	0x00ff


	//----- nvinfo : EIATTR_EXIT_INSTR_OFFSETS
	.align		4
        /*00a0*/ 	.byte	0x04, 0x1c
        /*00a2*/ 	.short	(.L_31 - .L_30)


	//   ....[0]....
.L_30:
        /*00a4*/ 	.word	0x00001520


	//   ....[1]....
        /*00a8*/ 	.word	0x00001570


	//----- nvinfo : EIATTR_REQNTID
	.align		4
.L_31:
        /*00ac*/ 	.byte	0x04, 0x10
        /*00ae*/ 	.short	(.L_33 - .L_32)
.L_32:
        /*00b0*/ 	.word	0x00000100
        /*00b4*/ 	.word	0x00000001
        /*00b8*/ 	.word	0x00000001


	//----- nvinfo : EIATTR_CBANK_PARAM_SIZE
	.align		4
.L_33:
        /*00bc*/ 	.byte	0x03, 0x19
        /*00be*/ 	.short	0x0040


	//----- nvinfo : EIATTR_PARAM_CBANK
	.align		4
        /*00c0*/ 	.byte	0x04, 0x0a
        /*00c2*/ 	.short	(.L_35 - .L_34)
	.align		4
.L_34:
        /*00c4*/ 	.word	index@(.nv.constant0.triton_poi_fused__native_batch_norm_legit_no_training_add_relu_13)
        /*00c8*/ 	.short	0x0210
        /*00ca*/ 	.short	0x0040


	//----- nvinfo : EIATTR_SW_WAR
	.align		4
.L_35:
        /*00cc*/ 	.byte	0x04, 0x36
        /*00ce*/ 	.short	(.L_37 - .L_36)
.L_36:
        /*00d0*/ 	.word	0x00000008
.L_37:


//--------------------- .nv.callgraph             --------------------------
	.section	.nv.callgraph,"",@"SHT_CUDA_CALLGRAPH"
	.align	4
	.sectionentsize	8
	.align		4
        /*0000*/ 	.word	0x00000000
	.align		4
        /*0004*/ 	.word	0xffffffff
	.align		4
        /*0008*/ 	.word	0x00000000
	.align		4
        /*000c*/ 	.word	0xfffffffe
	.align		4
        /*0010*/ 	.word	0x00000000
	.align		4
        /*0014*/ 	.word	0xfffffffd
	.align		4
        /*0018*/ 	.word	0x00000000
	.align		4
        /*001c*/ 	.word	0xfffffffc


//--------------------- .nv.constant4             --------------------------
	.section	.nv.constant4,"a",@progbits
	.align	8
	.align		8
.nv.constant4:
        /*0000*/ 	.dword	_$_str
	.align		8
        /*0008*/ 	.dword	_$_str_$_2


//--------------------- .text.triton_poi_fused__native_batch_norm_legit_no_training_add_relu_13 --------------------------
	.section	.text.triton_poi_fused__native_batch_norm_legit_no_training_add_relu_13,"ax",@progbits
	.sectionflags	@"SHF_BARRIERS=1"
	.align	128
        .global         triton_poi_fused__native_batch_norm_legit_no_training_add_relu_13
        .type           triton_poi_fused__native_batch_norm_legit_no_training_add_relu_13,@function
        .size           triton_poi_fused__native_batch_norm_legit_no_training_add_relu_13,(.L_x_1 - triton_poi_fused__native_batch_norm_legit_no_training_add_relu_13)
        .other          triton_poi_fused__native_batch_norm_legit_no_training_add_relu_13,@"STO_CUDA_ENTRY STV_DEFAULT"
triton_poi_fused__native_batch_norm_legit_no_training_add_relu_13:
.text.triton_poi_fused__native_batch_norm_legit_no_training_add_relu_13:
[----:B------:R-:W0:Y:S01]  /*0000*/  LDC R1, c[0x0][0x28] ;  /* 0x00000a00ff017b82 */ /* 0x000e220000000800 */
[----:B------:R-:W1:Y:S07]  /*0010*/  S2R R0, SR_TID.X ;  /* 0x0000000000007919 */ /* 0x000e6e0000002100 */
[----:B------:R-:W2:Y:S01]  /*0020*/  LDC.64 R30, c[0x0][0x210] ;  /* 0x00008400ff1e7b82 */ /* 0x000ea20000000a00 */
[----:B------:R-:W-:Y:S02]  /*0030*/  CS2R R20, SRZ ;  /* 0x0000000000147805 */ /* 0x000fe4000001ff00 */
[----:B------:R-:W-:Y:S01]  /*0040*/  CS2R R22, SRZ ;  /* 0x0000000000167805 */ /* 0x000fe2000001ff00 */
[----:B------:R-:W3:Y:S01]  /*0050*/  S2R R3, SR_CTAID.Y ;  /* 0x0000000000037919 */ /* 0x000ee20000002600 */
[----:B------:R-:W-:Y:S01]  /*0060*/  ULDC.64 UR6, c[0x0][0x208] ;  /* 0x0000820000067ab9 */ /* 0x000fe20000000a00 */
[----:B------:R-:W4:Y:S01]  /*0070*/  S2R R6, SR_CTAID.X ;  /* 0x0000000000067919 */ /* 0x000f220000002500 */
[----:B-1----:R-:W-:Y:S01]  /*0080*/  IMAD.SHL.U32 R4, R0, 0x4, RZ ;  /* 0x0000000400047824 */ /* 0x002fe200078e00ff */
[----:B------:R-:W-:Y:S01]  /*0090*/  SHF.R.U32.HI R2, RZ, 0x6, R0 ;  /* 0x00000006ff027819 */ /* 0x000fe20000011600 */
[----:B---3--:R-:W-:-:S03]  /*00a0*/  IMAD.SHL.U32 R5, R3, 0x10, RZ ;  /* 0x0000001003057824 */ /* 0x008fc600078e00ff */
[----:B------:R-:W-:Y:S02]  /*00b0*/  LOP3.LUT R7, R4, 0xfc, RZ, 0xc0, !PT ;  /* 0x000000fc04077812 */ /* 0x000fe400078ec0ff */
[----:B------:R-:W-:Y:S02]  /*00c0*/  SGXT.U32 R2, R2, 0x2 ;  /* 0x000000020202781a */ /* 0x000fe40000000000 */
[----:B----4-:R-:W-:Y:S02]  /*00d0*/  PRMT R7, R7, 0x6540, R6 ;  /* 0x0000654007077816 */ /* 0x010fe40000000006 */
[----:B------:R-:W-:Y:S02]  /*00e0*/  LOP3.LUT R2, R5, R2, RZ, 0xfc, !PT ;  /* 0x0000000205027212 */ /* 0x000fe400078efcff */
[----:B------:R-:W-:-:S03]  /*00f0*/  ISETP.GE.AND P1, PT, R7, 0x100, PT ;  /* 0x000001000700780c */ /* 0x000fc60003f26270 */
[----:B------:R-:W-:-:S04]  /*0100*/  IMAD R28, R2, 0x100, R7 ;  /* 0x00000100021c7824 */ /* 0x000fc800078e0207 */
[----:B--2---:R-:W-:-:S06]  /*0110*/  IMAD.WIDE R12, R28, 0x4, R30 ;  /* 0x000000041c0c7825 */ /* 0x004fcc00078e021e */
[----:B------:R1:W2:Y:S01]  /*0120*/  @!P1 LDG.E.EL.128 R20, desc[UR6][R12.64] ;  /* 0x000000060c149981 */ /* 0x0002a2000c2e1d00 */
[----:B------:R-:W-:Y:S02]  /*0130*/  IADD3 R27, R28, 0x400, RZ ;  /* 0x000004001c1b7810 */ /* 0x000fe40007ffe0ff */
[----:B------:R-:W-:Y:S02]  /*0140*/  CS2R R8, SRZ ;  /* 0x0000000000087805 */ /* 0x000fe4000001ff00 */
[----:B------:R-:W-:Y:S01]  /*0150*/  CS2R R10, SRZ ;  /* 0x00000000000a7805 */ /* 0x000fe2000001ff00 */
[----:B------:R-:W-:-:S05]  /*0160*/  IMAD.WIDE R14, R27, 0x4, R30 ;  /* 0x000000041b0e7825 */ /* 0x000fca00078e021e */
[----:B------:R3:W4:Y:S01]  /*0170*/  @!P1 LDG.E.EL.128 R8, desc[UR6][R14.64] ;  /* 0x000000060e089981 */ /* 0x000722000c2e1d00 */
[----:B------:R-:W-:Y:S01]  /*0180*/  VIADD R26, R28, 0x800 ;  /* 0x000008001c1a7836 */ /* 0x000fe20000000000 */
[----:B------:R-:W-:Y:S02]  /*0190*/  CS2R R16, SRZ ;  /* 0x0000000000107805 */ /* 0x000fe4000001ff00 */
[----:B------:R-:W-:Y:S01]  /*01a0*/  CS2R R18, SRZ ;  /* 0x0000000000127805 */ /* 0x000fe2000001ff00 */
[----:B------:R-:W-:-:S05]  /*01b0*/  IMAD.WIDE R32, R26, 0x4, R30 ;  /* 0x000000041a207825 */ /* 0x000fca00078e021e */
[----:B------:R-:W5:Y:S01]  /*01c0*/  @!P1 LDG.E.EL.128 R16, desc[UR6][R32.64] ;  /* 0x0000000620109981 */ /* 0x000f62000c2e1d00 */
[----:B------:R-:W-:Y:S01]  /*01d0*/  VIADD R25, R28, 0xc00 ;  /* 0x00000c001c197836 */ /* 0x000fe20000000000 */
[----:B-1----:R-:W-:Y:S02]  /*01e0*/  CS2R R12, SRZ ;  /* 0x00000000000c7805 */ /* 0x002fe4000001ff00 */
[----:B---3--:R-:W-:Y:S01]  /*01f0*/  CS2R R14, SRZ ;  /* 0x00000000000e7805 */ /* 0x008fe2000001ff00 */
[----:B------:R-:W-:-:S05]  /*0200*/  IMAD.WIDE R30, R25, 0x4, R30 ;  /* 0x00000004191e7825 */ /* 0x000fca00078e021e */
[----:B------:R1:W3:Y:S01]  /*0210*/  @!P1 LDG.E.EL.128 R12, desc[UR6][R30.64] ;  /* 0x000000061e0c9981 */ /* 0x0002e2000c2e1d00 */
[----:B------:R-:W1:Y:S01]  /*0220*/  S2UR UR5, SR_CgaCtaId ;  /* 0x00000000000579c3 */ /* 0x000e620000008800 */
[----:B------:R-:W-:Y:S01]  /*0230*/  SHF.R.U32.HI R7, RZ, 0x8, R4 ;  /* 0x00000008ff077819 */ /* 0x000fe20000011604 */
[----:B------:R-:W-:Y:S01]  /*0240*/  UMOV UR4, 0x400 ;  /* 0x0000040000047882 */ /* 0x000fe20000000000 */
[----:B------:R-:W-:Y:S02]  /*0250*/  LOP3.LUT R2, R4, 0x3fc, RZ, 0xc0, !PT ;  /* 0x000003fc04027812 */ /* 0x000fe400078ec0ff */
[----:B------:R-:W-:Y:S02]  /*0260*/  SGXT.U32 R7, R7, 0x2 ;  /* 0x000000020707781a */ /* 0x000fe40000000000 */
[----:B------:R-:W-:Y:S02]  /*0270*/  PRMT R38, R0, 0x6540, R6 ;  /* 0x0000654000267816 */ /* 0x000fe40000000006 */
[----:B------:R-:W-:-:S02]  /*0280*/  LOP3.LUT R24, R7, 0x3fc, R4, 0xf8, !PT ;  /* 0x000003fc07187812 */ /* 0x000fc400078ef804 */
[----:B------:R-:W-:Y:S01]  /*0290*/  ISETP.GE.AND P0, PT, R38, 0x100, PT ;  /* 0x000001002600780c */ /* 0x000fe20003f06270 */
[----:B01----:R-:W-:-:S06]  /*02a0*/  UPRMT UR4, UR5, 0x654, UR4 ;  /* 0x0000065405047896 */ /* 0x003fcc0008000004 */
[----:B------:R-:W-:Y:S02]  /*02b0*/  LEA R37, R7, UR4, 0x2 ;  /* 0x0000000407257c11 */ /* 0x000fe4000f8e10ff */
[----:B------:R-:W-:Y:S02]  /*02c0*/  LEA R7, R24, UR4, 0x2 ;  /* 0x0000000418077c11 */ /* 0x000fe4000f8e10ff */
[----:B------:R-:W-:Y:S02]  /*02d0*/  LEA R37, R2, R37, 0x2 ;  /* 0x0000002502257211 */ /* 0x000fe400078e10ff */
[----:B------:R-:W-:-:S04]  /*02e0*/  LOP3.LUT R24, R0, 0xff, RZ, 0xc0, !PT ;  /* 0x000000ff00187812 */ /* 0x000fc800078ec0ff */
[----:B------:R-:W-:Y:S01]  /*02f0*/  LEA R24, R24, UR4, 0x2 ;  /* 0x0000000418187c11 */ /* 0x000fe2000f8e10ff */
[----:B--2---:R-:W-:Y:S04]  /*0300*/  STS [R7], R20 ;  /* 0x0000001407007388 */ /* 0x004fe80000000800 */
[----:B------:R0:W-:Y:S04]  /*0310*/  STS [R37+0x4], R21 ;  /* 0x0000041525007388 */ /* 0x0001e80000000800 */
[----:B------:R-:W-:Y:S04]  /*0320*/  STS [R37+0x8], R22 ;  /* 0x0000081625007388 */ /* 0x000fe80000000800 */
[----:B------:R-:W-:Y:S01]  /*0330*/  STS [R37+0xc], R23 ;  /* 0x00000c1725007388 */ /* 0x000fe20000000800 */
[----:B0-----:R-:W0:Y:S08]  /*0340*/  LDC.64 R20, c[0x0][0x220] ;  /* 0x00008800ff147b82 */ /* 0x001e300000000a00 */
[----:B------:R-:W-:Y:S01]  /*0350*/  BAR.SYNC.DEFER_BLOCKING 0x0 ;  /* 0x0000000000007b1d */ /* 0x000fe20000010000 */
[----:B0-----:R-:W-:-:S05]  /*0360*/  IMAD.WIDE R20, R38, 0x4, R20 ;  /* 0x0000000426147825 */ /* 0x001fca00078e0214 */
[----:B------:R-:W-:Y:S04]  /*0370*/  LDS R30, [R24] ;  /* 0x00000000181e7984 */ /* 0x000fe80000000800 */
[----:B------:R-:W-:Y:S04]  /*0380*/  LDS R29, [R24+0x404] ;  /* 0x00040400181d7984 */ /* 0x000fe80000000800 */
[----:B------:R-:W-:Y:S04]  /*0390*/  LDS R23, [R24+0x808] ;  /* 0x0008080018177984 */ /* 0x000fe80000000800 */
[----:B------:R-:W0:Y:S01]  /*03a0*/  LDS R22, [R24+0xc0c] ;  /* 0x000c0c0018167984 */ /* 0x000e220000000800 */
[----:B------:R-:W-:Y:S06]  /*03b0*/  BAR.SYNC.DEFER_BLOCKING 0x0 ;  /* 0x0000000000007b1d */ /* 0x000fec0000010000 */
[----:B----4-:R-:W-:Y:S04]  /*03c0*/  STS [R7], R8 ;  /* 0x0000000807007388 */ /* 0x010fe80000000800 */
[----:B------:R-:W-:Y:S04]  /*03d0*/  STS [R37+0x4], R9 ;  /* 0x0000040925007388 */ /* 0x000fe80000000800 */
[----:B------:R-:W-:Y:S04]  /*03e0*/  STS [R37+0x8], R10 ;  /* 0x0000080a25007388 */ /* 0x000fe80000000800 */
[----:B------:R1:W-:Y:S01]  /*03f0*/  STS [R37+0xc], R11 ;  /* 0x00000c0b25007388 */ /* 0x0003e20000000800 */
[----:B------:R-:W-:Y:S08]  /*0400*/  BAR.SYNC.DEFER_BLOCKING 0x0 ;  /* 0x0000000000007b1d */ /* 0x000ff00000010000 */
[----:B-1----:R-:W1:Y:S01]  /*0410*/  LDC.64 R10, c[0x0][0x218] ;  /* 0x00008600ff0a7b82 */ /* 0x002e620000000a00 */
[----:B------:R-:W-:Y:S04]  /*0420*/  LDS R9, [R24] ;  /* 0x0000000018097984 */ /* 0x000fe80000000800 */
[----:B------:R-:W-:Y:S04]  /*0430*/  LDS R8, [R24+0x404] ;  /* 0x0004040018087984 */ /* 0x000fe80000000800 */
[----:B------:R-:W-:Y:S04]  /*0440*/  LDS R32, [R24+0x808] ;  /* 0x0008080018207984 */ /* 0x000fe80000000800 */
[----:B------:R-:W-:Y:S01]  /*0450*/  LDS R31, [R24+0xc0c] ;  /* 0x000c0c00181f7984 */ /* 0x000fe20000000800 */
[----:B------:R-:W-:Y:S06]  /*0460*/  BAR.SYNC.DEFER_BLOCKING 0x0 ;  /* 0x0000000000007b1d */ /* 0x000fec0000010000 */
[----:B-----5:R2:W-:Y:S04]  /*0470*/  STS [R7], R16 ;  /* 0x0000001007007388 */ /* 0x0205e80000000800 */
[----:B------:R-:W-:Y:S04]  /*0480*/  STS [R37+0x4], R17 ;  /* 0x0000041125007388 */ /* 0x000fe80000000800 */
[----:B------:R-:W-:Y:S01]  /*0490*/  STS [R37+0x8], R18 ;  /* 0x0000081225007388 */ /* 0x000fe20000000800 */
[----:B--2---:R-:W-:-:S03]  /*04a0*/  IMAD.MOV.U32 R16, RZ, RZ, RZ ;  /* 0x000000ffff107224 */ /* 0x004fc600078e00ff */
[----:B------:R-:W-:Y:S01]  /*04b0*/  STS [R37+0xc], R19 ;  /* 0x00000c1325007388 */ /* 0x000fe20000000800 */
[----:B------:R-:W-:Y:S06]  /*04c0*/  BAR.SYNC.DEFER_BLOCKING 0x0 ;  /* 0x0000000000007b1d */ /* 0x000fec0000010000 */
[----:B------:R-:W-:Y:S04]  /*04d0*/  LDS R33, [R24] ;  /* 0x0000000018217984 */ /* 0x000fe80000000800 */
[----:B------:R-:W-:Y:S04]  /*04e0*/  LDS R34, [R24+0x404] ;  /* 0x0004040018227984 */ /* 0x000fe80000000800 */
[----:B------:R-:W-:Y:S04]  /*04f0*/  LDS R35, [R24+0x808] ;  /* 0x0008080018237984 */ /* 0x000fe80000000800 */
[----:B------:R-:W2:Y:S01]  /*0500*/  LDS R36, [R24+0xc0c] ;  /* 0x000c0c0018247984 */ /* 0x000ea20000000800 */
[----:B------:R-:W-:Y:S06]  /*0510*/  BAR.SYNC.DEFER_BLOCKING 0x0 ;  /* 0x0000000000007b1d */ /* 0x000fec0000010000 */
[----:B---3--:R-:W-:Y:S04]  /*0520*/  STS [R7], R12 ;  /* 0x0000000c07007388 */ /* 0x008fe80000000800 */
[----:B------:R3:W-:Y:S04]  /*0530*/  STS [R37+0x4], R13 ;  /* 0x0000040d25007388 */ /* 0x0007e80000000800 */
[----:B------:R4:W-:Y:S04]  /*0540*/  STS [R37+0x8], R14 ;  /* 0x0000080e25007388 */ /* 0x0009e80000000800 */
[----:B------:R-:W-:Y:S01]  /*0550*/  STS [R37+0xc], R15 ;  /* 0x00000c0f25007388 */ /* 0x000fe20000000800 */
[C---:B-1----:R-:W-:Y:S01]  /*0560*/  IMAD.WIDE R40, R38.reuse, 0x4, R10 ;  /* 0x0000000426287825 */ /* 0x042fe200078e020a */
[----:B---3--:R-:W1:Y:S08]  /*0570*/  LDC.64 R12, c[0x0][0x230] ;  /* 0x00008c00ff0c7b82 */ /* 0x008e700000000a00 */
[----:B------:R-:W-:Y:S08]  /*0580*/  BAR.SYNC.DEFER_BLOCKING 0x0 ;  /* 0x0000000000007b1d */ /* 0x000ff00000010000 */
[----:B------:R-:W3:Y:S01]  /*0590*/  LDC.64 R10, c[0x0][0x228] ;  /* 0x00008a00ff0a7b82 */ /* 0x000ee20000000a00 */
[----:B------:R5:W2:Y:S01]  /*05a0*/  @!P0 LDG.E.EL R16, desc[UR6][R20.64] ;  /* 0x0000000614108981 */ /* 0x000aa2000c2e1900 */
[----:B----4-:R-:W-:Y:S01]  /*05b0*/  IMAD.MOV.U32 R14, RZ, RZ, RZ ;  /* 0x000000ffff0e7224 */ /* 0x010fe200078e00ff */
[----:B------:R-:W-:Y:S01]  /*05c0*/  HFMA2.MMA R42, -RZ, RZ, 0, 0 ;  /* 0x00000000ff2a7435 */ /* 0x000fe200000001ff */
[----:B------:R-:W-:Y:S01]  /*05d0*/  IMAD.MOV.U32 R18, RZ, RZ, RZ ;  /* 0x000000ffff127224 */ /* 0x000fe200078e00ff */
[----:B------:R-:W4:Y:S04]  /*05e0*/  LDS R37, [R24] ;  /* 0x0000000018257984 */ /* 0x000f280000000800 */
[----:B------:R0:W4:Y:S01]  /*05f0*/  @!P0 LDG.E.EL R14, desc[UR6][R40.64] ;  /* 0x00000006280e8981 */ /* 0x000122000c2e1900 */
[C---:B---3--:R-:W-:Y:S01]  /*0600*/  IMAD.WIDE R10, R38.reuse, 0x4, R10 ;  /* 0x00000004260a7825 */ /* 0x048fe200078e020a */
[----:B-----5:R-:W3:Y:S02]  /*0610*/  LDC.64 R20, c[0x0][0x238] ;  /* 0x00008e00ff147b82 */ /* 0x020ee40000000a00 */
[----:B------:R-:W5:Y:S01]  /*0620*/  LDS R17, [R24+0x404] ;  /* 0x0004040018117984 */ /* 0x000f620000000800 */
[----:B-1----:R-:W-:-:S03]  /*0630*/  IMAD.WIDE R12, R38, 0x4, R12 ;  /* 0x00000004260c7825 */ /* 0x002fc600078e020c */
[----:B------:R1:W5:Y:S04]  /*0640*/  @!P0 LDG.E.EL R42, desc[UR6][R10.64] ;  /* 0x000000060a2a8981 */ /* 0x000368000c2e1900 */
[----:B------:R3:W5:Y:S04]  /*0650*/  @!P0 LDG.E.EL R18, desc[UR6][R12.64] ;  /* 0x000000060c128981 */ /* 0x000768000c2e1900 */
[----:B0-----:R-:W0:Y:S01]  /*0660*/  LDS R41, [R24+0x808] ;  /* 0x0008080018297984 */ /* 0x001e220000000800 */
[----:B-1----:R-:W-:-:S03]  /*0670*/  IMAD.MOV.U32 R10, RZ, RZ, 0x3e800000 ;  /* 0x3e800000ff0a7424 */ /* 0x002fc600078e00ff */
[----:B------:R-:W1:Y:S01]  /*0680*/  LDS R15, [R24+0xc0c] ;  /* 0x000c0c00180f7984 */ /* 0x000e620000000800 */
[----:B---3--:R-:W-:-:S04]  /*0690*/  IMAD.WIDE R12, R28, 0x4, R20 ;  /* 0x000000041c0c7825 */ /* 0x008fc800078e0214 */
[----:B--2---:R-:W-:-:S04]  /*06a0*/  FADD R16, R16, 9.9999997473787516356e-06 ;  /* 0x3727c5ac10107421 */ /* 0x004fc80000000000 */
[----:B------:R2:W3:Y:S01]  /*06b0*/  MUFU.SQRT R38, R16 ;  /* 0x0000001000267308 */ /* 0x0004e20000002000 */
[--C-:B----4-:R-:W-:Y:S01]  /*06c0*/  FADD R44, R22, -R14.reuse ;  /* 0x8000000e162c7221 */ /* 0x110fe20000000000 */
[--C-:B------:R-:W-:Y:S01]  /*06d0*/  FADD R36, R36, -R14.reuse ;  /* 0x8000000e24247221 */ /* 0x100fe20000000000 */
[--C-:B------:R-:W-:Y:S01]  /*06e0*/  FADD R35, R35, -R14.reuse ;  /* 0x8000000e23237221 */ /* 0x100fe20000000000 */
[--C-:B------:R-:W-:Y:S01]  /*06f0*/  FADD R34, R34, -R14.reuse ;  /* 0x8000000e22227221 */ /* 0x100fe20000000000 */
[--C-:B------:R-:W-:Y:S01]  /*0700*/  FADD R33, R33, -R14.reuse ;  /* 0x8000000e21217221 */ /* 0x100fe20000000000 */
[--C-:B--2---:R-:W-:Y:S01]  /*0710*/  FADD R16, R9, -R14.reuse ;  /* 0x8000000e09107221 */ /* 0x104fe20000000000 */
[--C-:B------:R-:W-:Y:S01]  /*0720*/  FADD R31, R31, -R14.reuse ;  /* 0x8000000e1f1f7221 */ /* 0x100fe20000000000 */
[--C-:B------:R-:W-:Y:S01]  /*0730*/  FADD R32, R32, -R14.reuse ;  /* 0x8000000e20207221 */ /* 0x100fe20000000000 */
[--C-:B------:R-:W-:Y:S01]  /*0740*/  FADD R23, R23, -R14.reuse ;  /* 0x8000000e17177221 */ /* 0x100fe20000000000 */
[--C-:B------:R-:W-:Y:S01]  /*0750*/  FADD R29, R29, -R14.reuse ;  /* 0x8000000e1d1d7221 */ /* 0x100fe20000000000 */
[--C-:B------:R-:W-:Y:S01]  /*0760*/  FADD R30, R30, -R14.reuse ;  /* 0x8000000e1e1e7221 */ /* 0x100fe20000000000 */
[C---:B---3--:R-:W-:Y:S01]  /*0770*/  FSETP.GT.AND P0, PT, R38.reuse, 8.50705917302346158658e+37, PT ;  /* 0x7e8000002600780b */ /* 0x048fe20003f04000 */
[--C-:B------:R-:W-:Y:S01]  /*0780*/  FADD R22, R37, -R14.reuse ;  /* 0x8000000e25167221 */ /* 0x100fe20000000000 */
[----:B------:R-:W-:Y:S01]  /*0790*/  FSETP.GEU.AND P2, PT, R38, 1.175494350822287508e-38, PT ;  /* 0x008000002600780b */ /* 0x000fe20003f4e000 */
[--C-:B-----5:R-:W-:Y:S01]  /*07a0*/  FADD R40, R17, -R14.reuse ;  /* 0x8000000e11287221 */ /* 0x120fe20000000000 */
[----:B------:R-:W-:Y:S01]  /*07b0*/  FSEL R10, R10, 1, P0 ;  /* 0x3f8000000a0a7808 */ /* 0x000fe20000000000 */
[----:B0-----:R-:W-:-:S08]  /*07c0*/  FADD R41, R41, -R14 ;  /* 0x8000000e29297221 */ /* 0x001fd00000000000 */
[----:B------:R-:W-:Y:S02]  /*07d0*/  @P0 FMUL R38, R38, 0.25 ;  /* 0x3e80000026260820 */ /* 0x000fe40000400000 */
[----:B------:R-:W-:Y:S02]  /*07e0*/  @!P2 FMUL R10, R10, 16777216 ;  /* 0x4b8000000a0aa820 */ /* 0x000fe40000400000 */
[----:B------:R-:W-:-:S04]  /*07f0*/  @!P2 FMUL R38, R38, 16777216 ;  /* 0x4b8000002626a820 */ /* 0x000fc80000400000 */
[----:B------:R0:W2:Y:S02]  /*0800*/  MUFU.RCP R19, R38 ;  /* 0x0000002600137308 */ /* 0x0000a40000001000 */
[--C-:B0-----:R-:W-:Y:S01]  /*0810*/  FADD R38, R8, -R14.reuse ;  /* 0x8000000e08267221 */ /* 0x101fe20000000000 */
[----:B------:R-:W-:Y:S01]  /*0820*/  CS2R R8, SRZ ;  /* 0x0000000000087805 */ /* 0x000fe2000001ff00 */
[----:B-1----:R-:W-:Y:S01]  /*0830*/  FADD R14, R15, -R14 ;  /* 0x8000000e0f0e7221 */ /* 0x002fe20000000000 */
[----:B--2---:R-:W-:Y:S01]  /*0840*/  FMUL R19, R19, R10 ;  /* 0x0000000a13137220 */ /* 0x004fe20000400000 */
[----:B------:R-:W-:-:S03]  /*0850*/  CS2R R10, SRZ ;  /* 0x00000000000a7805 */ /* 0x000fc6000001ff00 */
[-C--:B------:R-:W-:Y:S01]  /*0860*/  FMUL R29, R29, R19.reuse ;  /* 0x000000131d1d7220 */ /* 0x080fe20000400000 */
        /* <DEDUP_REMOVED lines=14> */
[----:B------:R0:W2:Y:S01]  /*0950*/  @!P1 LDG.E.EL.128 R8, desc[UR6][R12.64] ;  /* 0x000000060c089981 */ /* 0x0000a2000c2e1d00 */
[----:B------:R-:W-:Y:S01]  /*0960*/  FMUL R19, R14, R19 ;  /* 0x000000130e137220 */ /* 0x000fe20000400000 */
[----:B------:R-:W-:Y:S01]  /*0970*/  CS2R R14, SRZ ;  /* 0x00000000000e7805 */ /* 0x000fe2000001ff00 */
[----:B------:R-:W-:-:S04]  /*0980*/  IMAD.WIDE R16, R27, 0x4, R20 ;  /* 0x000000041b107825 */ /* 0x000fc800078e0214 */
[-CC-:B------:R-:W-:Y:S01]  /*0990*/  FFMA R30, R30, R42.reuse, R18.reuse ;  /* 0x0000002a1e1e7223 */ /* 0x180fe20000000012 */
[-CC-:B------:R-:W-:Y:S01]  /*09a0*/  FFMA R29, R29, R42.reuse, R18.reuse ;  /* 0x0000002a1d1d7223 */ /* 0x180fe20000000012 */
[----:B0-----:R-:W-:Y:S01]  /*09b0*/  CS2R R12, SRZ ;  /* 0x00000000000c7805 */ /* 0x001fe2000001ff00 */
[-CC-:B------:R-:W-:Y:S01]  /*09c0*/  FFMA R28, R28, R42.reuse, R18.reuse ;  /* 0x0000002a1c1c7223 */ /* 0x180fe20000000012 */
        /* <DEDUP_REMOVED lines=12> */
[----:B------:R-:W-:Y:S01]  /*0a90*/  FFMA R42, R19, R42, R18 ;  /* 0x0000002a132a7223 */ /* 0x000fe20000000012 */
[----:B------:R0:W3:Y:S01]  /*0aa0*/  @!P1 LDG.E.EL.128 R12, desc[UR6][R16.64] ;  /* 0x00000006100c9981 */ /* 0x0000e2000c2e1d00 */
[----:B------:R-:W-:Y:S01]  /*0ab0*/  CS2R R18, SRZ ;  /* 0x0000000000127805 */ /* 0x000fe2000001ff00 */
[----:B------:R-:W-:Y:S01]  /*0ac0*/  IMAD.WIDE R22, R26, 0x4, R20 ;  /* 0x000000041a167825 */ /* 0x000fe200078e0214 */
[----:B0-----:R-:W-:-:S03]  /*0ad0*/  CS2R R16, SRZ ;  /* 0x0000000000107805 */ /* 0x001fc6000001ff00 */
[----:B------:R-:W-:Y:S01]  /*0ae0*/  IMAD.WIDE R44, R25, 0x4, R20 ;  /* 0x00000004192c7825 */ /* 0x000fe200078e0214 */
[----:B------:R-:W-:Y:S02]  /*0af0*/  CS2R R20, SRZ ;  /* 0x0000000000147805 */ /* 0x000fe4000001ff00 */
[----:B------:R0:W4:Y:S02]  /*0b00*/  @!P1 LDG.E.EL.128 R16, desc[UR6][R22.64] ;  /* 0x0000000616109981 */ /* 0x000124000c2e1d00 */
[----:B0-----:R-:W-:-:S06]  /*0b10*/  CS2R R22, SRZ ;  /* 0x0000000000167805 */ /* 0x001fcc000001ff00 */
[----:B------:R0:W5:Y:S01]  /*0b20*/  @!P1 LDG.E.EL.128 R20, desc[UR6][R44.64] ;  /* 0x000000062c149981 */ /* 0x000162000c2e1d00 */
[----:B------:R-:W-:Y:S06]  /*0b30*/  BAR.SYNC.DEFER_BLOCKING 0x0 ;  /* 0x0000000000007b1d */ /* 0x000fec0000010000 */
[----:B------:R-:W-:Y:S04]  /*0b40*/  STS [R24], R30 ;  /* 0x0000001e18007388 */ /* 0x000fe80000000800 */
[----:B------:R-:W-:Y:S04]  /*0b50*/  STS [R24+0x404], R29 ;  /* 0x0004041d18007388 */ /* 0x000fe80000000800 */
[----:B------:R-:W-:Y:S04]  /*0b60*/  STS [R24+0x808], R28 ;  /* 0x0008081c18007388 */ /* 0x000fe80000000800 */
[----:B------:R-:W-:Y:S01]  /*0b70*/  STS [R24+0xc0c], R39 ;  /* 0x000c0c2718007388 */ /* 0x000fe20000000800 */
[----:B------:R-:W-:Y:S06]  /*0b80*/  BAR.SYNC.DEFER_BLOCKING 0x0 ;  /* 0x0000000000007b1d */ /* 0x000fec0000010000 */
[----:B------:R-:W-:Y:S04]  /*0b90*/  LDS R26, [R7+0xc] ;  /* 0x00000c00071a7984 */ /* 0x000fe80000000800 */
[----:B------:R-:W2:Y:S04]  /*0ba0*/  LDS R25, [R7+0x8] ;  /* 0x0000080007197984 */ /* 0x000ea80000000800 */
[----:B0-----:R-:W0:Y:S04]  /*0bb0*/  LDS R44, [R7+0x4] ;  /* 0x00000400072c7984 */ /* 0x001e280000000800 */
[----:B------:R-:W-:Y:S01]  /*0bc0*/  LDS R43, [R7] ;  /* 0x00000000072b7984 */ /* 0x000fe20000000800 */
[----:B------:R-:W-:Y:S06]  /*0bd0*/  BAR.SYNC.DEFER_BLOCKING 0x0 ;  /* 0x0000000000007b1d */ /* 0x000fec0000010000 */
[----:B------:R-:W-:Y:S04]  /*0be0*/  STS [R24], R37 ;  /* 0x0000002518007388 */ /* 0x000fe80000000800 */
[----:B------:R-:W-:Y:S04]  /*0bf0*/  STS [R24+0x404], R38 ;  /* 0x0004042618007388 */ /* 0x000fe80000000800 */
[----:B------:R-:W-:Y:S04]  /*0c00*/  STS [R24+0x808], R32 ;  /* 0x0008082018007388 */ /* 0x000fe80000000800 */
[----:B------:R-:W-:Y:S01]  /*0c10*/  STS [R24+0xc0c], R31 ;  /* 0x000c0c1f18007388 */ /* 0x000fe20000000800 */
[----:B------:R-:W-:Y:S06]  /*0c20*/  BAR.SYNC.DEFER_BLOCKING 0x0 ;  /* 0x0000000000007b1d */ /* 0x000fec0000010000 */
[----:B------:R-:W-:Y:S04]  /*0c30*/  LDS R30, [R7+0xc] ;  /* 0x00000c00071e7984 */ /* 0x000fe80000000800 */
[----:B------:R-:W-:Y:S04]  /*0c40*/  LDS R39, [R7+0x8] ;  /* 0x0000080007277984 */ /* 0x000fe80000000800 */
[----:B------:R-:W3:Y:S04]  /*0c50*/  LDS R28, [R7+0x4] ;  /* 0x00000400071c7984 */ /* 0x000ee80000000800 */
[----:B------:R-:W1:Y:S01]  /*0c60*/  LDS R29, [R7] ;  /* 0x00000000071d7984 */ /* 0x000e620000000800 */
[----:B------:R-:W-:Y:S06]  /*0c70*/  BAR.SYNC.DEFER_BLOCKING 0x0 ;  /* 0x0000000000007b1d */ /* 0x000fec0000010000 */
[----:B------:R-:W-:Y:S04]  /*0c80*/  STS [R24], R33 ;  /* 0x0000002118007388 */ /* 0x000fe80000000800 */
[----:B------:R-:W-:Y:S04]  /*0c90*/  STS [R24+0x404], R34 ;  /* 0x0004042218007388 */ /* 0x000fe80000000800 */
[----:B------:R0:W-:Y:S04]  /*0ca0*/  STS [R24+0x808], R35 ;  /* 0x0008082318007388 */ /* 0x0001e80000000800 */
[----:B------:R-:W-:Y:S01]  /*0cb0*/  STS [R24+0xc0c], R36 ;  /* 0x000c0c2418007388 */ /* 0x000fe20000000800 */
[----:B------:R-:W-:Y:S06]  /*0cc0*/  BAR.SYNC.DEFER_BLOCKING 0x0 ;  /* 0x0000000000007b1d */ /* 0x000fec0000010000 */
[----:B------:R-:W-:Y:S04]  /*0cd0*/  LDS R38, [R7+0xc] ;  /* 0x00000c0007267984 */ /* 0x000fe80000000800 */
[----:B------:R-:W-:Y:S04]  /*0ce0*/  LDS R37, [R7+0x8] ;  /* 0x0000080007257984 */ /* 0x000fe80000000800 */
[----:B------:R-:W4:Y:S04]  /*0cf0*/  LDS R32, [R7+0x4] ;  /* 0x0000040007207984 */ /* 0x000f280000000800 */
[----:B------:R-:W1:Y:S01]  /*0d00*/  LDS R31, [R7] ;  /* 0x00000000071f7984 */ /* 0x000e620000000800 */
[----:B------:R-:W-:Y:S01]  /*0d10*/  BAR.SYNC.DEFER_BLOCKING 0x0 ;  /* 0x0000000000007b1d */ /* 0x000fe20000010000 */
[----:B0-----:R-:W-:-:S02]  /*0d20*/  SHF.R.U32.HI R35, RZ, 0x6, R0 ;  /* 0x00000006ff237819 */ /* 0x001fc40000011600 */
[----:B------:R-:W-:Y:S02]  /*0d30*/  SHF.L.U32 R33, R0, 0x6, RZ ;  /* 0x0000000600217819 */ /* 0x000fe400000006ff */
[----:B------:R-:W-:Y:S02]  /*0d40*/  SGXT.U32 R35, R35, 0x2 ;  /* 0x000000022323781a */ /* 0x000fe40000000000 */
[----:B------:R-:W-:Y:S01]  /*0d50*/  LOP3.LUT R34, R33, 0xfc0, RZ, 0xc0, !PT ;  /* 0x00000fc021227812 */ /* 0x000fe200078ec0ff */
[----:B------:R-:W-:Y:S04]  /*0d60*/  STS [R24], R27 ;  /* 0x0000001b18007388 */ /* 0x000fe80000000800 */
[----:B------:R0:W-:Y:S04]  /*0d70*/  STS [R24+0x404], R40 ;  /* 0x0004042818007388 */ /* 0x0001e80000000800 */
[----:B------:R-:W-:Y:S04]  /*0d80*/  STS [R24+0x808], R41 ;  /* 0x0008082918007388 */ /* 0x000fe80000000800 */
[----:B------:R1:W-:Y:S01]  /*0d90*/  STS [R24+0xc0c], R42 ;  /* 0x000c0c2a18007388 */ /* 0x0003e20000000800 */
[----:B------:R-:W-:Y:S01]  /*0da0*/  BAR.SYNC.DEFER_BLOCKING 0x0 ;  /* 0x0000000000007b1d */ /* 0x000fe20000010000 */
[C---:B------:R-:W-:Y:S01]  /*0db0*/  LOP3.LUT R35, R34.reuse, R35, RZ, 0xfc, !PT ;  /* 0x0000002322237212 */ /* 0x040fe200078efcff */
[----:B0-----:R-:W-:-:S04]  /*0dc0*/  VIADD R40, R34, UR4 ;  /* 0x0000000422287c36 */ /* 0x001fc80008000000 */
[----:B------:R-:W-:Y:S01]  /*0dd0*/  IMAD R27, R35, 0x4, R40 ;  /* 0x00000004231b7824 */ /* 0x000fe200078e0228 */
[----:B------:R-:W5:Y:S04]  /*0de0*/  LDS R33, [R7+0x8] ;  /* 0x0000080007217984 */ /* 0x000f680000000800 */
[----:B------:R-:W0:Y:S04]  /*0df0*/  LDS R36, [R7+0x4] ;  /* 0x0000040007247984 */ /* 0x000e280000000800 */
[----:B------:R-:W0:Y:S04]  /*0e00*/  LDS R34, [R7+0xc] ;  /* 0x00000c0007227984 */ /* 0x000e280000000800 */
[----:B------:R-:W0:Y:S01]  /*0e10*/  LDS R35, [R7] ;  /* 0x0000000007237984 */ /* 0x000e220000000800 */
[C---:B--2---:R-:W-:Y:S01]  /*0e20*/  FSETP.GEU.AND P3, PT, R25.reuse, -R10, PT ;  /* 0x8000000a1900720b */ /* 0x044fe20003f6e000 */
[----:B------:R-:W-:Y:S01]  /*0e30*/  FADD R25, R25, R10 ;  /* 0x0000000a19197221 */ /* 0x000fe20000000000 */
[C---:B------:R-:W-:Y:S01]  /*0e40*/  FADD R10, R44.reuse, R9 ;  /* 0x000000092c0a7221 */ /* 0x040fe20000000000 */
[----:B------:R-:W-:Y:S01]  /*0e50*/  BAR.SYNC.DEFER_BLOCKING 0x0 ;  /* 0x0000000000007b1d */ /* 0x000fe20000010000 */
[----:B------:R-:W-:-:S02]  /*0e60*/  FSETP.GEU.AND P5, PT, R44, -R9, PT ;  /* 0x800000092c00720b */ /* 0x000fc40003fae000 */
[----:B---3--:R-:W-:Y:S02]  /*0e70*/  FSETP.GEU.AND P6, PT, R28, -R13, PT ;  /* 0x8000000d1c00720b */ /* 0x008fe40003fce000 */
[----:B------:R-:W-:Y:S01]  /*0e80*/  FSEL R10, R10, RZ, P5 ;  /* 0x000000ff0a0a7208 */ /* 0x000fe20002800000 */
[----:B------:R-:W-:Y:S01]  /*0e90*/  FADD R13, R28, R13 ;  /* 0x0000000d1c0d7221 */ /* 0x000fe20000000000 */
[C---:B-1----:R-:W-:Y:S01]  /*0ea0*/  FSETP.GEU.AND P5, PT, R29.reuse, -R12, PT ;  /* 0x8000000c1d00720b */ /* 0x042fe20003fae000 */
[----:B------:R-:W-:Y:S01]  /*0eb0*/  FADD R29, R29, R12 ;  /* 0x0000000c1d1d7221 */ /* 0x000fe20000000000 */
[C---:B------:R-:W-:Y:S01]  /*0ec0*/  FSETP.GEU.AND P4, PT, R26.reuse, -R11, PT ;  /* 0x8000000b1a00720b */ /* 0x040fe20003f8e000 */
[----:B------:R-:W-:Y:S01]  /*0ed0*/  FADD R11, R26, R11 ;  /* 0x0000000b1a0b7221 */ /* 0x000fe20000000000 */
[----:B------:R-:W-:Y:S02]  /*0ee0*/  FSEL R28, R13, RZ, P6 ;  /* 0x000000ff0d1c7208 */ /* 0x000fe40003000000 */
[----:B------:R-:W-:-:S02]  /*0ef0*/  FSEL R26, R29, RZ, P5 ;  /* 0x000000ff1d1a7208 */ /* 0x000fc40002800000 */
[C---:B------:R-:W-:Y:S01]  /*0f00*/  FSETP.GEU.AND P0, PT, R30.reuse, -R15, PT ;  /* 0x8000000f1e00720b */ /* 0x040fe20003f0e000 */
[----:B------:R-:W-:Y:S01]  /*0f10*/  FADD R15, R30, R15 ;  /* 0x0000000f1e0f7221 */ /* 0x000fe20000000000 */
[C---:B------:R-:W-:Y:S01]  /*0f20*/  FSETP.GEU.AND P1, PT, R39.reuse, -R14, PT ;  /* 0x8000000e2700720b */ /* 0x040fe20003f2e000 */
[----:B------:R-:W-:Y:S01]  /*0f30*/  FADD R14, R39, R14 ;  /* 0x0000000e270e7221 */ /* 0x000fe20000000000 */
[C---:B----4-:R-:W-:Y:S01]  /*0f40*/  FSETP.GEU.AND P5, PT, R32.reuse, -R17, PT ;  /* 0x800000112000720b */ /* 0x050fe20003fae000 */
[----:B------:R-:W-:Y:S01]  /*0f50*/  FADD R17, R32, R17 ;  /* 0x0000001120117221 */ /* 0x000fe20000000000 */
[C---:B------:R-:W-:Y:S01]  /*0f60*/  FSETP.GEU.AND P6, PT, R31.reuse, -R16, PT ;  /* 0x800000101f00720b */ /* 0x040fe20003fce000 */
[----:B------:R-:W-:Y:S01]  /*0f70*/  FADD R16, R31, R16 ;  /* 0x000000101f107221 */ /* 0x000fe20000000000 */
[----:B------:R-:W-:Y:S02]  /*0f80*/  FSEL R12, R25, RZ, P3 ;  /* 0x000000ff190c7208 */ /* 0x000fe40001800000 */
[----:B------:R-:W-:-:S02]  /*0f90*/  FSEL R24, R11, RZ, P4 ;  /* 0x000000ff0b187208 */ /* 0x000fc40002000000 */
[----:B------:R-:W-:Y:S02]  /*0fa0*/  FSEL R14, R14, RZ, P1 ;  /* 0x000000ff0e0e7208 */ /* 0x000fe40000800000 */
[----:B------:R-:W-:Y:S02]  /*0fb0*/  FSEL R30, R15, RZ, P0 ;  /* 0x000000ff0f1e7208 */ /* 0x000fe40000000000 */
[----:B------:R-:W-:Y:S02]  /*0fc0*/  FSEL R16, R16, RZ, P6 ;  /* 0x000000ff10107208 */ /* 0x000fe40003000000 */
[----:B------:R-:W-:Y:S02]  /*0fd0*/  FSEL R32, R17, RZ, P5 ;  /* 0x000000ff11207208 */ /* 0x000fe40002800000 */
[C---:B------:R-:W-:Y:S01]  /*0fe0*/  FSETP.GEU.AND P2, PT, R43.reuse, -R8, PT ;  /* 0x800000082b00720b */ /* 0x040fe20003f4e000 */
[----:B------:R-:W-:Y:S01]  /*0ff0*/  FADD R8, R43, R8 ;  /* 0x000000082b087221 */ /* 0x000fe20000000000 */
[C---:B------:R-:W-:Y:S01]  /*1000*/  FSETP.GEU.AND P3, PT, R38.reuse, -R19, PT ;  /* 0x800000132600720b */ /* 0x040fe20003f6e000 */
[----:B------:R-:W-:Y:S01]  /*1010*/  FADD R19, R38, R19 ;  /* 0x0000001326137221 */ /* 0x000fe20000000000 */
[C---:B------:R-:W-:Y:S01]  /*1020*/  FSETP.GEU.AND P4, PT, R37.reuse, -R18, PT ;  /* 0x800000122500720b */ /* 0x040fe20003f8e000 */
[----:B------:R-:W-:Y:S01]  /*1030*/  FADD R18, R37, R18 ;  /* 0x0000001225127221 */ /* 0x000fe20000000000 */
[C---:B-----5:R-:W-:Y:S01]  /*1040*/  FSETP.GEU.AND P1, PT, R33.reuse, -R22, PT ;  /* 0x800000162100720b */ /* 0x060fe20003f2e000 */
[----:B------:R-:W-:Y:S01]  /*1050*/  FADD R22, R33, R22 ;  /* 0x0000001621167221 */ /* 0x000fe20000000000 */
[C---:B0-----:R-:W-:Y:S01]  /*1060*/  FSETP.GEU.AND P0, PT, R36.reuse, -R21, PT ;  /* 0x800000152400720b */ /* 0x041fe20003f0e000 */
[----:B------:R-:W-:Y:S01]  /*1070*/  FADD R21, R36, R21 ;  /* 0x0000001524157221 */ /* 0x000fe20000000000 */
[C---:B------:R-:W-:Y:S01]  /*1080*/  FSETP.GEU.AND P6, PT, R34.reuse, -R23, PT ;  /* 0x800000172200720b */ /* 0x040fe20003fce000 */
[----:B------:R-:W-:Y:S01]  /*1090*/  FADD R23, R34, R23 ;  /* 0x0000001722177221 */ /* 0x000fe20000000000 */
[C---:B------:R-:W-:Y:S01]  /*10a0*/  FSETP.GEU.AND P5, PT, R35.reuse, -R20, PT ;  /* 0x800000142300720b */ /* 0x040fe20003fae000 */
[----:B------:R-:W-:Y:S01]  /*10b0*/  FADD R20, R35, R20 ;  /* 0x0000001423147221 */ /* 0x000fe20000000000 */
[----:B------:R0:W-:Y:S01]  /*10c0*/  STS [R27+0x50], R10 ;  /* 0x0000500a1b007388 */ /* 0x0001e20000000800 */
[----:B------:R-:W-:-:S02]  /*10d0*/  FSEL R18, R18, RZ, P4 ;  /* 0x000000ff12127208 */ /* 0x000fc40002000000 */
[----:B------:R-:W-:Y:S01]  /*10e0*/  FSEL R34, R19, RZ, P3 ;  /* 0x000000ff13227208 */ /* 0x000fe20001800000 */
[----:B------:R1:W-:Y:S01]  /*10f0*/  STS [R27+0xf0], R24 ;  /* 0x0000f0181b007388 */ /* 0x0003e20000000800 */
[----:B------:R-:W-:Y:S02]  /*1100*/  FSEL R8, R8, RZ, P2 ;  /* 0x000000ff08087208 */ /* 0x000fe40001000000 */
[----:B------:R-:W-:Y:S02]  /*1110*/  FSEL R20, R20, RZ, P5 ;  /* 0x000000ff14147208 */ /* 0x000fe40002800000 */
[----:B------:R-:W-:Y:S02]  /*1120*/  FSEL R22, R22, RZ, P1 ;  /* 0x000000ff16167208 */ /* 0x000fe40000800000 */
[----:B0-----:R-:W-:Y:S02]  /*1130*/  FSEL R10, R21, RZ, P0 ;  /* 0x000000ff150a7208 */ /* 0x001fe40000000000 */
[----:B-1----:R-:W-:Y:S01]  /*1140*/  FSEL R24, R23, RZ, P6 ;  /* 0x000000ff17187208 */ /* 0x002fe20003000000 */
[----:B------:R-:W-:Y:S04]  /*1150*/  STS [R27+0xa0], R12 ;  /* 0x0000a00c1b007388 */ /* 0x000fe80000000800 */
[----:B------:R-:W-:Y:S04]  /*1160*/  STS [R27+0x10], R26 ;  /* 0x0000101a1b007388 */ /* 0x000fe80000000800 */
[----:B------:R-:W-:Y:S04]  /*1170*/  STS [R27+0x60], R28 ;  /* 0x0000601c1b007388 */ /* 0x000fe80000000800 */
[----:B------:R-:W-:Y:S04]  /*1180*/  STS [R27+0xb0], R14 ;  /* 0x0000b00e1b007388 */ /* 0x000fe80000000800 */
[----:B------:R-:W-:Y:S04]  /*1190*/  STS [R27+0x100], R30 ;  /* 0x0001001e1b007388 */ /* 0x000fe80000000800 */
[----:B------:R0:W-:Y:S04]  /*11a0*/  STS [R27+0x20], R16 ;  /* 0x000020101b007388 */ /* 0x0001e80000000800 */
[----:B------:R-:W-:Y:S04]  /*11b0*/  STS [R27+0x70], R32 ;  /* 0x000070201b007388 */ /* 0x000fe80000000800 */
[----:B------:R-:W-:Y:S04]  /*11c0*/  STS [R27+0xc0], R18 ;  /* 0x0000c0121b007388 */ /* 0x000fe80000000800 */
[----:B------:R-:W-:Y:S04]  /*11d0*/  STS [R27+0x110], R34 ;  /* 0x000110221b007388 */ /* 0x000fe80000000800 */
[----:B------:R-:W-:Y:S04]  /*11e0*/  STS [R27], R8 ;  /* 0x000000081b007388 */ /* 0x000fe80000000800 */
[----:B------:R1:W-:Y:S04]  /*11f0*/  STS [R27+0x30], R20 ;  /* 0x000030141b007388 */ /* 0x0003e80000000800 */
[----:B------:R-:W-:Y:S04]  /*1200*/  STS [R27+0x80], R10 ;  /* 0x0000800a1b007388 */ /* 0x000fe80000000800 */
[----:B------:R-:W-:Y:S04]  /*1210*/  STS [R27+0xd0], R22 ;  /* 0x0000d0161b007388 */ /* 0x000fe80000000800 */
[----:B------:R2:W-:Y:S01]  /*1220*/  STS [R27+0x120], R24 ;  /* 0x000120181b007388 */ /* 0x0005e20000000800 */
[----:B------:R-:W-:-:S02]  /*1230*/  LOP3.LUT R9, R2, 0x400, RZ, 0xfc, !PT ;  /* 0x0000040002097812 */ /* 0x000fc400078efcff */
[----:B------:R-:W-:Y:S02]  /*1240*/  LOP3.LUT R11, R2, 0x800, RZ, 0xfc, !PT ;  /* 0x00000800020b7812 */ /* 0x000fe400078efcff */
[----:B------:R-:W-:Y:S02]  /*1250*/  LOP3.LUT R7, R0, 0xfc, RZ, 0xc0, !PT ;  /* 0x000000fc00077812 */ /* 0x000fe400078ec0ff */
[----:B------:R-:W-:Y:S02]  /*1260*/  LOP3.LUT R9, R9, 0x7f0, RZ, 0xc0, !PT ;  /* 0x000007f009097812 */ /* 0x000fe400078ec0ff */
[----:B------:R-:W-:Y:S02]  /*1270*/  LOP3.LUT R11, R11, 0xbf0, RZ, 0xc0, !PT ;  /* 0x00000bf00b0b7812 */ /* 0x000fe400078ec0ff */
[----:B------:R-:W-:Y:S02]  /*1280*/  LEA R7, R7, UR4, 0x2 ;  /* 0x0000000407077c11 */ /* 0x000fe4000f8e10ff */
[----:B------:R-:W-:Y:S01]  /*1290*/  IADD3 R9, R9, UR4, RZ ;  /* 0x0000000409097c10 */ /* 0x000fe2000fffe0ff */
[----:B------:R-:W-:-:S02]  /*12a0*/  VIADD R11, R11, UR4 ;  /* 0x000000040b0b7c36 */ /* 0x000fc40008000000 */
[C---:B0-----:R-:W-:Y:S01]  /*12b0*/  IMAD R16, R2.reuse, 0x4, R7 ;  /* 0x0000000402107824 */ /* 0x041fe200078e0207 */
[----:B------:R-:W-:Y:S01]  /*12c0*/  BAR.SYNC.DEFER_BLOCKING 0x0 ;  /* 0x0000000000007b1d */ /* 0x000fe20000010000 */
[C---:B------:R-:W-:Y:S01]  /*12d0*/  LEA R12, R2.reuse, R9, 0x2 ;  /* 0x00000009020c7211 */ /* 0x040fe200078e10ff */
[----:B------:R-:W-:Y:S01]  /*12e0*/  IMAD R11, R2, 0x4, R11 ;  /* 0x00000004020b7824 */ /* 0x000fe200078e020b */
[----:B------:R-:W-:Y:S02]  /*12f0*/  SHF.R.S32.HI R7, RZ, 0x1b, R3 ;  /* 0x0000001bff077819 */ /* 0x000fe40000011403 */
[----:B------:R-:W-:Y:S02]  /*1300*/  LOP3.LUT R3, R5, 0xc, R4, 0xf8, !PT ;  /* 0x0000000c05037812 */ /* 0x000fe400078ef804 */
[----:B------:R-:W-:-:S04]  /*1310*/  SGXT R4, R7, 0x1 ;  /* 0x000000010704781a */ /* 0x000fc80000000200 */
[----:B------:R-:W-:Y:S02]  /*1320*/  LEA.HI R7, R4, R3, RZ, 0x8 ;  /* 0x0000000304077211 */ /* 0x000fe400078f40ff */
[----:B------:R-:W0:Y:S01]  /*1330*/  LDC.64 R4, c[0x0][0x240] ;  /* 0x00009000ff047b82 */ /* 0x000e220000000a00 */
[----:B------:R-:W3:Y:S04]  /*1340*/  LDS.128 R16, [R16] ;  /* 0x0000000010107984 */ /* 0x000ee80000000c00 */
[----:B------:R-:W4:Y:S04]  /*1350*/  LDS.128 R12, [R12+0x1000] ;  /* 0x001000000c0c7984 */ /* 0x000f280000000c00 */
[----:B------:R-:W5:Y:S01]  /*1360*/  LDS.128 R8, [R11+0x2000] ;  /* 0x002000000b087984 */ /* 0x000f620000000c00 */
[----:B-1----:R-:W-:Y:S01]  /*1370*/  IMAD.SHL.U32 R20, R7, 0x100, RZ ;  /* 0x0000010007147824 */ /* 0x002fe200078e00ff */
[----:B------:R-:W-:-:S02]  /*1380*/  SHF.R.U32.HI R21, RZ, 0x2, R0 ;  /* 0x00000002ff157819 */ /* 0x000fc40000011600 */
[----:B------:R-:W-:Y:S02]  /*1390*/  LOP3.LUT R0, R7, 0xffffff00, RZ, 0xc0, !PT ;  /* 0xffffff0007007812 */ /* 0x000fe400078ec0ff */
[----:B------:R-:W-:Y:S02]  /*13a0*/  SGXT.U32 R21, R21, 0x6 ;  /* 0x000000061515781a */ /* 0x000fe40000000000 */
[----:B------:R-:W-:Y:S02]  /*13b0*/  LOP3.LUT R20, R20, 0xffff0000, RZ, 0xc0, !PT ;  /* 0xffff000014147812 */ /* 0x000fe400078ec0ff */
[----:B------:R-:W-:Y:S02]  /*13c0*/  PRMT R21, R21, 0x6540, R6 ;  /* 0x0000654015157816 */ /* 0x000fe40000000006 */
[----:B--2---:R-:W-:Y:S02]  /*13d0*/  IADD3 R24, R20, R3, -R0 ;  /* 0x0000000314187210 */ /* 0x004fe40007ffe800 */
[----:B------:R-:W-:-:S02]  /*13e0*/  LOP3.LUT R0, R2, 0xc00, RZ, 0xfc, !PT ;  /* 0x00000c0002007812 */ /* 0x000fc400078efcff */
[C---:B------:R-:W-:Y:S02]  /*13f0*/  LOP3.LUT R6, R21.reuse, 0x40, RZ, 0xfc, !PT ;  /* 0x0000004015067812 */ /* 0x040fe400078efcff */
[C---:B------:R-:W-:Y:S02]  /*1400*/  LOP3.LUT R3, R21.reuse, 0x80, RZ, 0xfc, !PT ;  /* 0x0000008015037812 */ /* 0x040fe400078efcff */
[----:B------:R-:W-:Y:S02]  /*1410*/  LOP3.LUT R20, R0, 0xff0, RZ, 0xc0, !PT ;  /* 0x00000ff000147812 */ /* 0x000fe400078ec0ff */
[C---:B------:R-:W-:Y:S02]  /*1420*/  LOP3.LUT R0, R21.reuse, 0xc0, RZ, 0xfc, !PT ;  /* 0x000000c015007812 */ /* 0x040fe400078efcff */
[----:B------:R-:W-:Y:S02]  /*1430*/  ISETP.GE.AND P0, PT, R21, 0x100, PT ;  /* 0x000001001500780c */ /* 0x000fe40003f06270 */
[----:B------:R-:W-:-:S02]  /*1440*/  ISETP.GE.AND P1, PT, R6, 0x100, PT ;  /* 0x000001000600780c */ /* 0x000fc40003f26270 */
[----:B------:R-:W-:Y:S02]  /*1450*/  ISETP.GE.AND P2, PT, R3, 0x100, PT ;  /* 0x000001000300780c */ /* 0x000fe40003f46270 */
[----:B------:R-:W-:Y:S02]  /*1460*/  LEA R7, R21, R24, 0x8 ;  /* 0x0000001815077211 */ /* 0x000fe400078e40ff */
[----:B------:R-:W-:Y:S01]  /*1470*/  ISETP.GE.AND P3, PT, R0, 0x100, PT ;  /* 0x000001000000780c */ /* 0x000fe20003f66270 */
[--C-:B------:R-:W-:Y:S02]  /*1480*/  IMAD R21, R6, 0x100, R24.reuse ;  /* 0x0000010006157824 */ /* 0x100fe400078e0218 */
[----:B------:R-:W-:Y:S01]  /*1490*/  IMAD R23, R3, 0x100, R24 ;  /* 0x0000010003177824 */ /* 0x000fe200078e0218 */
[----:B------:R-:W-:Y:S01]  /*14a0*/  IADD3 R3, R20, UR4, RZ ;  /* 0x0000000414037c10 */ /* 0x000fe2000fffe0ff */
[----:B0-----:R-:W-:-:S04]  /*14b0*/  IMAD.WIDE R6, R7, 0x4, R4 ;  /* 0x0000000407067825 */ /* 0x001fc800078e0204 */
[--C-:B------:R-:W-:Y:S01]  /*14c0*/  IMAD.WIDE R20, R21, 0x4, R4.reuse ;  /* 0x0000000415147825 */ /* 0x100fe200078e0204 */
[----:B---3--:R0:W-:Y:S03]  /*14d0*/  @!P0 STG.E.128 desc[UR6][R6.64], R16 ;  /* 0x0000001006008986 */ /* 0x0081e6000c101d06 */
[----:B------:R-:W-:Y:S01]  /*14e0*/  IMAD.WIDE R22, R23, 0x4, R4 ;  /* 0x0000000417167825 */ /* 0x000fe200078e0204 */
[----:B----4-:R0:W-:Y:S04]  /*14f0*/  @!P1 STG.E.128 desc[UR6][R20.64], R12 ;  /* 0x0000000c14009986 */ /* 0x0101e8000c101d06 */
[----:B-----5:R0:W-:Y:S01]  /*1500*/  @!P2 STG.E.128 desc[UR6][R22.64], R8 ;  /* 0x000000081600a986 */ /* 0x0201e2000c101d06 */
[----:B------:R-:W-:Y:S01]  /*1510*/  IMAD R2, R2, 0x4, R3 ;  /* 0x0000000402027824 */ /* 0x000fe200078e0203 */
[----:B0-----:R-:W-:Y:S06]  /*1520*/  @P3 EXIT ;  /* 0x000000000000394d */ /* 0x001fec0003800000 */
[----:B0-----:R-:W0:Y:S01]  /*1530*/  LDS.128 R8, [R2+0x3000] ;  /* 0x0030000002087984 */ /* 0x001e220000000c00 */
[----:B------:R-:W-:-:S05]  /*1540*/  LEA R3, R0, R24, 0x8 ;  /* 0x0000001800037211 */ /* 0x000fca00078e40ff */
[----:B------:R-:W-:-:S05]  /*1550*/  IMAD.WIDE R4, R3, 0x4, R4 ;  /* 0x0000000403047825 */ /* 0x000fca00078e0204 */
[----:B0-----:R-:W-:Y:S01]  /*1560*/  STG.E.128 desc[UR6][R4.64], R8 ;  /* 0x0000000804007986 */ /* 0x001fe2000c101d06 */
[----:B------:R-:W-:Y:S05]  /*1570*/  EXIT ;  /* 0x000000000000794d */ /* 0x000fea0003800000 */
.L_x_0:
[----:B------:R-:W-:-:S00]  /*1580*/  BRA `(.L_x_0) ;  /* 0xfffffffc00fc7947 */ /* 0x000fc0000383ffff */
[----:B------:R-:W-:-:S00]  /*1590*/  NOP ;  /* 0x0000000000007918 */ /* 0x000fc00000000000 */
        /* <DEDUP_REMOVED lines=14> */
.L_x_1:


//--------------------- .nv.global.init           --------------------------
	.section	.nv.global.init,"aw",@progbits
.nv.global.init:
	.type		_$_str,@object
	.size		_$_str,(_$_str_$_2 - _$_str)
_$_str:
        /*0000*/ 	.byte	0x5f, 0x5f, 0x43, 0x55, 0x44, 0x41, 0x5f, 0x46, 0x54, 0x5a, 0x00
	.type		_$_str_$_2,@object
	.size		_$_str_$_2,(.L_1 - _$_str_$_2)
_$_str_$_2:
        /*000b*/ 	.byte	0x5f, 0x5f, 0x43, 0x55, 0x44, 0x41, 0x5f, 0x50, 0x52, 0x45, 0x43, 0x5f, 0x53, 0x51, 0x52, 0x54
        /*001b*/ 	.byte	0x00
.L_1:


//--------------------- .nv.shared.triton_poi_fused__native_batch_norm_legit_no_training_add_relu_13 --------------------------
	.section	.nv.shared.triton_poi_fused__native_batch_norm_legit_no_training_add_relu_13,"aw",@nobits
	.sectionflags	@""
	.align	16
	.zero		1024


//--------------------- .nv.constant0.triton_poi_fused__native_batch_norm_legit_no_training_add_relu_13 --------------------------
	.section	.nv.constant0.triton_poi_fused__native_batch_norm_legit_no_training_add_relu_13,"a",@progbits
	.sectionflags	@""
	.align	4
.nv.constant0.triton_poi_fused__native_batch_norm_legit_no_training_add_relu_13:
	.zero		592
